//
// Generated by NVIDIA NVVM Compiler
//
// Compiler Build ID: CL-36424714
// Cuda compilation tools, release 13.0, V13.0.88
// Based on NVVM 20.0.0
//

.version 9.0
.target sm_100
.address_size 64

	// .globl	_Z4testPi
.extern .func  (.param .b64 func_retval0) malloc
(
	.param .b64 malloc_param_0
)
;
.extern .func  (.param .b32 func_retval0) vprintf
(
	.param .b64 vprintf_param_0,
	.param .b64 vprintf_param_1
)
;
.extern .func free
(
	.param .b64 free_param_0
)
;
.global .align 1 .b8 $str[56] = {71, 80, 85, 77, 80, 73, 58, 32, 109, 97, 108, 108, 111, 99, 32, 102, 97, 105, 108, 101, 100, 32, 116, 111, 32, 97, 108, 108, 111, 99, 97, 116, 101, 32, 37, 108, 108, 117, 32, 98, 121, 116, 101, 115, 32, 111, 110, 32, 100, 101, 118, 105, 99, 101, 10};

.visible .entry _Z4testPi(
	.param .u64 .ptr .align 1 _Z4testPi_param_0
)
{
	.local .align 8 .b8 	__local_depot0[8];
	.reg .b64 	%SP;
	.reg .b64 	%SPL;
	.reg .pred 	%p<2>;
	.reg .b32 	%r<8>;
	.reg .b64 	%rd<12>;

	mov.u64 	%SPL, __local_depot0;
	cvta.local.u64 	%SP, %SPL;
	ld.param.u64 	%rd2, [_Z4testPi_param_0];
	{ // callseq 0, 0
	.param .b64 param0;
	st.param.b64 	[param0], 4;
	.param .b64 retval0;
	call.uni (retval0), 
	malloc, 
	(
	param0
	);
	ld.param.b64 	%rd3, [retval0];
	} // callseq 0
	setp.ne.s64 	%p1, %rd3, 0;
	@%p1 bra 	$L__BB0_2;
	add.u64 	%rd4, %SP, 0;
	add.u64 	%rd5, %SPL, 0;
	mov.b64 	%rd6, 4;
	st.local.u64 	[%rd5], %rd6;
	mov.u64 	%rd7, $str;
	cvta.global.u64 	%rd8, %rd7;
	{ // callseq 1, 0
	.param .b64 param0;
	st.param.b64 	[param0], %rd8;
	.param .b64 param1;
	st.param.b64 	[param1], %rd4;
	.param .b32 retval0;
	call.uni (retval0), 
	vprintf, 
	(
	param0, 
	param1
	);
	ld.param.b32 	%r1, [retval0];
	} // callseq 1
$L__BB0_2:
	cvta.to.global.u64 	%rd9, %rd2;
	mov.b32 	%r3, 5;
	st.u32 	[%rd3], %r3;
	mov.u32 	%r4, %ctaid.x;
	mov.u32 	%r5, %ntid.x;
	mov.u32 	%r6, %tid.x;
	mad.lo.s32 	%r7, %r4, %r5, %r6;
	mul.wide.s32 	%rd10, %r7, 4;
	add.s64 	%rd11, %rd9, %rd10;
	st.global.u32 	[%rd11], %r3;
	{ // callseq 2, 0
	.param .b64 param0;
	st.param.b64 	[param0], %rd3;
	call.uni 
	free, 
	(
	param0
	);
	} // callseq 2
	ret;

}


// ===== COMPILED SASS (sm_100) =====

	.target	sm_100

	.elftype	@"ET_EXEC"


//--------------------- .note.nv.tkinfo           --------------------------
	.section	.note.nv.tkinfo,"",@"SHT_NOTE"
	.sectionflags	@"SHF_NOTE_NV_TKINFO"
	.tkinfo
        /*0018*/ 	.word	0x00000002
        /*0030*/ 	.string	""
        /*0030*/ 	.string	"ptxas"
        /*0030*/ 	.string	"Cuda compilation tools, release 13.0, V13.0.88"
        /*0030*/ 	.string	"Build cuda_13.0.r13.0/compiler.36424714_0"
        /*0030*/ 	.string	"-arch sm_100 -m 64 "



//--------------------- .note.nv.cuinfo           --------------------------
	.section	.note.nv.cuinfo,"",@"SHT_NOTE"
	.sectionflags	@"SHF_NOTE_NV_CUINFO"
        /*0018*/ 	.short	0x0002
        /*001a*/ 	.short	0x0064
        /*001c*/ 	.short	0x0082
	.zero		2


//--------------------- .nv.info                  --------------------------
	.section	.nv.info,"",@"SHT_CUDA_INFO"
	.align	4


	//----- nvinfo : EIATTR_REGCOUNT
	.align		4
        /*0000*/ 	.byte	0x04, 0x2f
        /*0002*/ 	.short	(.L_2 - .L_1)
	.align		4
.L_1:
        /*0004*/ 	.word	index@(_Z4testPi)
        /*0008*/ 	.word	0x00000019


	//----- nvinfo : EIATTR_FRAME_SIZE
	.align		4
.L_2:
        /*000c*/ 	.byte	0x04, 0x11
        /*000e*/ 	.short	(.L_4 - .L_3)
	.align		4
.L_3:
        /*0010*/ 	.word	index@(_Z4testPi)
        /*0014*/ 	.word	0x00000008


	//----- nvinfo : EIATTR_MIN_STACK_SIZE
	.align		4
.L_4:
        /*0018*/ 	.byte	0x04, 0x12
        /*001a*/ 	.short	(.L_6 - .L_5)
	.align		4
.L_5:
        /*001c*/ 	.word	index@(_Z4testPi)
        /*0020*/ 	.word	0x00000008
.L_6:


//--------------------- .nv.compat                --------------------------
	.section	.nv.compat,"",@"SHT_CUDA_COMPAT_INFO"
	.align	4
        /*0000*/ 	.byte	0x02, 0x09, 0x00, 0x00, 0x02, 0x02, 0x01, 0x00, 0x02, 0x05, 0x05, 0x00, 0x03, 0x07, 0x01, 0x01
        /*0010*/ 	.byte	0x02, 0x03, 0x00, 0x00, 0x02, 0x06, 0x01, 0x00, 0x04, 0x0b, 0x08, 0x00, 0x09, 0x00, 0x00, 0x00
        /*0020*/ 	.byte	0x00, 0x00, 0x00, 0x00


//--------------------- .nv.info._Z4testPi        --------------------------
	.section	.nv.info._Z4testPi,"",@"SHT_CUDA_INFO"
	.sectionflags	@""
	.align	4


	//----- nvinfo : EIATTR_CUDA_API_VERSION
	.align		4
        /*0000*/ 	.byte	0x04, 0x37
        /*0002*/ 	.short	(.L_8 - .L_7)
.L_7:
        /*0004*/ 	.word	0x00000082


	//----- nvinfo : EIATTR_KPARAM_INFO
	.align		4
.L_8:
        /*0008*/ 	.byte	0x04, 0x17
        /*000a*/ 	.short	(.L_10 - .L_9)
.L_9:
        /*000c*/ 	.word	0x00000000
        /*0010*/ 	.short	0x0000
        /*0012*/ 	.short	0x0000
        /*0014*/ 	.byte	0x00, 0xf5, 0x21, 0x00


	//----- nvinfo : EIATTR_SPARSE_MMA_MASK
	.align		4
.L_10:
        /*0018*/ 	.byte	0x03, 0x50
        /*001a*/ 	.short	0x0000


	//----- nvinfo : EIATTR_MAXREG_COUNT
	.align		4
        /*001c*/ 	.byte	0x03, 0x1b
        /*001e*/ 	.short	0x00ff


	//----- nvinfo : EIATTR_EXTERNS
	.align		4
        /*0020*/ 	.byte	0x04, 0x0f
        /*0022*/ 	.short	(.L_12 - .L_11)


	//   ....[0]....
	.align		4
.L_11:
        /*0024*/ 	.word	index@(malloc)


	//   ....[1]....
	.align		4
        /*0028*/ 	.word	index@(vprintf)


	//   ....[2]....
	.align		4
        /*002c*/ 	.word	index@(free)


	//----- nvinfo : EIATTR_MERCURY_ISA_VERSION
	.align		4
.L_12:
        /*0030*/ 	.byte	0x03, 0x5f
        /*0032*/ 	.short	0x0101


	//----- nvinfo : EIATTR_VRC_CTA_INIT_COUNT
	.align		4
        /*0034*/ 	.byte	0x02, 0x4a
	.zero		1
	.zero		1


	//----- nvinfo : EIATTR_SYSCALL_OFFSETS
	.align		4
        /*0038*/ 	.byte	0x04, 0x46
        /*003a*/ 	.short	(.L_14 - .L_13)


	//   ....[0]....
.L_13:
        /*003c*/ 	.word	0x000000b0


	//   ....[1]....
        /*0040*/ 	.word	0x000001e0


	//   ....[2]....
        /*0044*/ 	.word	0x00000320


	//----- nvinfo : EIATTR_EXIT_INSTR_OFFSETS
	.align		4
.L_14:
        /*0048*/ 	.byte	0x04, 0x1c
        /*004a*/ 	.short	(.L_16 - .L_15)


	//   ....[0]....
.L_15:
        /*004c*/ 	.word	0x00000330


	//----- nvinfo : EIATTR_CRS_STACK_SIZE
	.align		4
.L_16:
        /*0050*/ 	.byte	0x04, 0x1e
        /*0052*/ 	.short	(.L_18 - .L_17)
.L_17:
        /*0054*/ 	.word	0x00000000


	//----- nvinfo : EIATTR_CBANK_PARAM_SIZE
	.align		4
.L_18:
        /*0058*/ 	.byte	0x03, 0x19
        /*005a*/ 	.short	0x0008


	//----- nvinfo : EIATTR_PARAM_CBANK
	.align		4
        /*005c*/ 	.byte	0x04, 0x0a
        /*005e*/ 	.short	(.L_20 - .L_19)
	.align		4
.L_19:
        /*0060*/ 	.word	index@(.nv.constant0._Z4testPi)
        /*0064*/ 	.short	0x0380
        /*0066*/ 	.short	0x0008


	//----- nvinfo : EIATTR_SW_WAR
	.align		4
.L_20:
        /*0068*/ 	.byte	0x04, 0x36
        /*006a*/ 	.short	(.L_22 - .L_21)
.L_21:
        /*006c*/ 	.word	0x00000008
.L_22:


//--------------------- .nv.callgraph             --------------------------
	.section	.nv.callgraph,"",@"SHT_CUDA_CALLGRAPH"
	.align	4
	.sectionentsize	8
	.align		4
        /*0000*/ 	.word	0x00000000
	.align		4
        /*0004*/ 	.word	0xffffffff
	.align		4
        /*0008*/ 	.word	index@(_Z4testPi)
	.align		4
        /*000c*/ 	.word	index@(free)
	.align		4
        /*0010*/ 	.word	index@(_Z4testPi)
	.align		4
        /*0014*/ 	.word	index@(vprintf)
	.align		4
        /*0018*/ 	.word	index@(_Z4testPi)
	.align		4
        /*001c*/ 	.word	index@(malloc)
	.align		4
        /*0020*/ 	.word	0x00000000
	.align		4
        /*0024*/ 	.word	0xfffffffe
	.align		4
        /*0028*/ 	.word	0x00000000
	.align		4
        /*002c*/ 	.word	0xfffffffd
	.align		4
        /*0030*/ 	.word	0x00000000
	.align		4
        /*0034*/ 	.word	0xfffffffc


//--------------------- .nv.constant4             --------------------------
	.section	.nv.constant4,"a",@progbits
	.align	8
	.align		8
.nv.constant4:
        /*0000*/ 	.dword	malloc
	.align		8
        /*0008*/ 	.dword	vprintf
	.align		8
        /*0010*/ 	.dword	free
	.align		8
        /*0018*/ 	.dword	$str


//--------------------- .text._Z4testPi           --------------------------
	.section	.text._Z4testPi,"ax",@progbits
	.align	128
        .global         _Z4testPi
        .type           _Z4testPi,@function
        .size           _Z4testPi,(.L_x_5 - _Z4testPi)
        .other          _Z4testPi,@"STO_CUDA_ENTRY STV_DEFAULT"
_Z4testPi:
.text._Z4testPi:
[----:B------:R-:W0:Y:S01]  /*0000*/  LDC R1, c[0x0][0x37c] ;  /* 0x0000df00ff017b82 */ /* 0x000e220000000800 */
[----:B------:R-:W-:Y:S01]  /*0010*/  MOV R0, 0x0 ;  /* 0x0000000000007802 */ /* 0x000fe20000000f00 */
[----:B------:R-:W1:Y:S01]  /*0020*/  LDCU UR4, c[0x0][0x2f8] ;  /* 0x00005f00ff0477ac */ /* 0x000e620008000800 */
[----:B0-----:R-:W-:-:S05]  /*0030*/  VIADD R1, R1, 0xfffffff8 ;  /* 0xfffffff801017836 */ /* 0x001fca0000000000 */
[----:B------:R0:W2:Y:S01]  /*0040*/  LDC.64 R6, c[0x4][R0] ;  /* 0x0100000000067b82 */ /* 0x0000a20000000a00 */
[----:B------:R-:W3:Y:S01]  /*0050*/  LDCU UR5, c[0x0][0x2fc] ;  /* 0x00005f80ff0577ac */ /* 0x000ee20008000800 */
[----:B------:R-:W-:Y:S02]  /*0060*/  IMAD.MOV.U32 R4, RZ, RZ, 0x4 ;  /* 0x00000004ff047424 */ /* 0x000fe400078e00ff */
[----:B------:R-:W-:Y:S01]  /*0070*/  IMAD.MOV.U32 R5, RZ, RZ, RZ ;  /* 0x000000ffff057224 */ /* 0x000fe200078e00ff */
[----:B-1----:R-:W-:-:S05]  /*0080*/  IADD3 R22, P0, PT, R1, UR4, RZ ;  /* 0x0000000401167c10 */ /* 0x002fca000ff1e0ff */
[----:B0--3--:R-:W-:-:S08]  /*0090*/  IMAD.X R2, RZ, RZ, UR5, P0 ;  /* 0x00000005ff027e24 */ /* 0x009fd000080e06ff */
[----:B------:R-:W-:-:S07]  /*00a0*/  LEPC R20, `(.L_x_0) ;  /* 0x000000001014794e */ /* 0x000fce0000000000 */
[----:B--2---:R-:W-:Y:S05]  /*00b0*/  CALL.ABS.NOINC R6 ;  /* 0x0000000006007343 */ /* 0x004fea0003c00000 */
.L_x_0:
[----:B------:R-:W0:Y:S01]  /*00c0*/  LDC.64 R18, c[0x0][0x358] ;  /* 0x0000d600ff127b82 */ /* 0x000e220000000a00 */
[----:B------:R-:W-:Y:S01]  /*00d0*/  ISETP.NE.U32.AND P0, PT, R4, RZ, PT ;  /* 0x000000ff0400720c */ /* 0x000fe20003f05070 */
[----:B------:R-:W-:Y:S01]  /*00e0*/  BSSY.RECONVERGENT B6, `(.L_x_1) ;  /* 0x0000011000067945 */ /* 0x000fe20003800200 */
[----:B------:R-:W-:Y:S01]  /*00f0*/  IMAD.MOV.U32 R16, RZ, RZ, R4 ;  /* 0x000000ffff107224 */ /* 0x000fe200078e0004 */
[----:B------:R-:W-:Y:S02]  /*0100*/  MOV R17, R5 ;  /* 0x0000000500117202 */ /* 0x000fe40000000f00 */
[----:B------:R-:W-:-:S13]  /*0110*/  ISETP.NE.AND.EX P0, PT, R5, RZ, PT, P0 ;  /* 0x000000ff0500720c */ /* 0x000fda0003f05300 */
[----:B------:R-:W-:Y:S05]  /*0120*/  @P0 BRA `(.L_x_2) ;  /* 0x0000000000300947 */ /* 0x000fea0003800000 */
[----:B------:R-:W-:Y:S01]  /*0130*/  IMAD.MOV.U32 R10, RZ, RZ, 0x4 ;  /* 0x00000004ff0a7424 */ /* 0x000fe200078e00ff */
[----:B------:R-:W-:Y:S01]  /*0140*/  MOV R0, 0x8 ;  /* 0x0000000800007802 */ /* 0x000fe20000000f00 */
[----:B------:R-:W-:Y:S01]  /*0150*/  IMAD.MOV.U32 R11, RZ, RZ, 0x0 ;  /* 0x00000000ff0b7424 */ /* 0x000fe200078e00ff */
[----:B------:R-:W1:Y:S01]  /*0160*/  LDCU.64 UR4, c[0x4][0x18] ;  /* 0x01000300ff0477ac */ /* 0x000e620008000a00 */
[----:B------:R-:W-:Y:S01]  /*0170*/  IMAD.MOV.U32 R6, RZ, RZ, R22 ;  /* 0x000000ffff067224 */ /* 0x000fe200078e0016 */
[----:B------:R2:W3:Y:S01]  /*0180*/  LDC.64 R8, c[0x4][R0] ;  /* 0x0100000000087b82 */ /* 0x0004e20000000a00 */
[----:B------:R-:W-:Y:S01]  /*0190*/  IMAD.MOV.U32 R7, RZ, RZ, R2 ;  /* 0x000000ffff077224 */ /* 0x000fe200078e0002 */
[----:B------:R2:W-:Y:S01]  /*01a0*/  STL.64 [R1], R10 ;  /* 0x0000000a01007387 */ /* 0x0005e20000100a00 */
[----:B-1----:R-:W-:Y:S01]  /*01b0*/  IMAD.U32 R4, RZ, RZ, UR4 ;  /* 0x00000004ff047e24 */ /* 0x002fe2000f8e00ff */
[----:B--2---:R-:W-:-:S07]  /*01c0*/  MOV R5, UR5 ;  /* 0x0000000500057c02 */ /* 0x004fce0008000f00 */
[----:B------:R-:W-:-:S07]  /*01d0*/  LEPC R20, `(.L_x_2) ;  /* 0x000000001014794e */ /* 0x000fce0000000000 */
[----:B0--3--:R-:W-:Y:S05]  /*01e0*/  CALL.ABS.NOINC R8 ;  /* 0x0000000008007343 */ /* 0x009fea0003c00000 */
.L_x_2:
[----:B------:R-:W-:Y:S05]  /*01f0*/  BSYNC.RECONVERGENT B6 ;  /* 0x0000000000067941 */ /* 0x000fea0003800200 */
.L_x_1:
[----:B------:R-:W1:Y:S01]  /*0200*/  S2R R0, SR_TID.X ;  /* 0x0000000000007919 */ /* 0x000e620000002100 */
[----:B------:R-:W1:Y:S01]  /*0210*/  S2UR UR4, SR_CTAID.X ;  /* 0x00000000000479c3 */ /* 0x000e620000002500 */
[C---:B0-----:R-:W-:Y:S01]  /*0220*/  R2UR UR6, R18.reuse ;  /* 0x00000000120672ca */ /* 0x041fe200000e0000 */
[----:B------:R-:W-:Y:S01]  /*0230*/  IMAD.MOV.U32 R9, RZ, RZ, 0x5 ;  /* 0x00000005ff097424 */ /* 0x000fe200078e00ff */
[C---:B------:R-:W-:Y:S02]  /*0240*/  R2UR UR7, R19.reuse ;  /* 0x00000000130772ca */ /* 0x040fe400000e0000 */
[----:B------:R-:W-:Y:S02]  /*0250*/  R2UR UR8, R18 ;  /* 0x00000000120872ca */ /* 0x000fe400000e0000 */
[----:B------:R-:W-:Y:S01]  /*0260*/  R2UR UR9, R19 ;  /* 0x00000000130972ca */ /* 0x000fe200000e0000 */
[----:B------:R-:W1:Y:S01]  /*0270*/  LDC R5, c[0x0][0x360] ;  /* 0x0000d800ff057b82 */ /* 0x000e620000000800 */
[----:B------:R-:W-:-:S07]  /*0280*/  MOV R4, R16 ;  /* 0x0000001000047202 */ /* 0x000fce0000000f00 */
[----:B------:R-:W0:Y:S01]  /*0290*/  LDC.64 R2, c[0x0][0x380] ;  /* 0x0000e000ff027b82 */ /* 0x000e220000000a00 */
[----:B------:R2:W-:Y:S01]  /*02a0*/  ST.E desc[UR6][R16.64], R9 ;  /* 0x0000000910007985 */ /* 0x0005e2000c101906 */
[----:B-1----:R-:W-:Y:S01]  /*02b0*/  IMAD R5, R5, UR4, R0 ;  /* 0x0000000405057c24 */ /* 0x002fe2000f8e0200 */
[----:B------:R-:W-:-:S05]  /*02c0*/  MOV R0, 0x10 ;  /* 0x0000001000007802 */ /* 0x000fca0000000f00 */
[----:B------:R2:W1:Y:S01]  /*02d0*/  LDC.64 R6, c[0x4][R0] ;  /* 0x0100000000067b82 */ /* 0x0004620000000a00 */
[----:B0-----:R-:W-:-:S04]  /*02e0*/  IMAD.WIDE R2, R5, 0x4, R2 ;  /* 0x0000000405027825 */ /* 0x001fc800078e0202 */
[----:B------:R-:W-:Y:S01]  /*02f0*/  IMAD.MOV.U32 R5, RZ, RZ, R17 ;  /* 0x000000ffff057224 */ /* 0x000fe200078e0011 */
[----:B------:R2:W-:Y:S06]  /*0300*/  STG.E desc[UR8][R2.64], R9 ;  /* 0x0000000902007986 */ /* 0x0005ec000c101908 */
[----:B------:R-:W-:-:S07]  /*0310*/  LEPC R20, `(.L_x_3) ;  /* 0x000000001014794e */ /* 0x000fce0000000000 */
[----:B-12---:R-:W-:Y:S05]  /*0320*/  CALL.ABS.NOINC R6 ;  /* 0x0000000006007343 */ /* 0x006fea0003c00000 */
.L_x_3:
[----:B------:R-:W-:Y:S05]  /*0330*/  EXIT ;  /* 0x000000000000794d */ /* 0x000fea0003800000 */
.L_x_4:
[----:B------:R-:W-:-:S00]  /*0340*/  BRA `(.L_x_4) ;  /* 0xfffffffc00fc7947 */ /* 0x000fc0000383ffff */
[----:B------:R-:W-:-:S00]  /*0350*/  NOP ;  /* 0x0000000000007918 */ /* 0x000fc00000000000 */
        /* <DEDUP_REMOVED lines=10> */
.L_x_5:


//--------------------- .nv.global.init           --------------------------
	.section	.nv.global.init,"aw",@progbits
.nv.global.init:
	.type		$str,@object
	.size		$str,(.L_0 - $str)
$str:
        /*0000*/ 	.byte	0x47, 0x50, 0x55, 0x4d, 0x50, 0x49, 0x3a, 0x20, 0x6d, 0x61, 0x6c, 0x6c, 0x6f, 0x63, 0x20, 0x66
        /*0010*/ 	.byte	0x61, 0x69, 0x6c, 0x65, 0x64, 0x20, 0x74, 0x6f, 0x20, 0x61, 0x6c, 0x6c, 0x6f, 0x63, 0x61, 0x74
        /*0020*/ 	.byte	0x65, 0x20, 0x25, 0x6c, 0x6c, 0x75, 0x20, 0x62, 0x79, 0x74, 0x65, 0x73, 0x20, 0x6f, 0x6e, 0x20
        /*0030*/ 	.byte	0x64, 0x65, 0x76, 0x69, 0x63, 0x65, 0x0a, 0x00
.L_0:


//--------------------- .nv.shared.reserved.0     --------------------------
	.section	.nv.shared.reserved.0,"aw",@nobits
	.weak		__nv_reservedSMEM_offset_0_alias
	.size		__nv_reservedSMEM_offset_0_alias, 0, 64
	.other		__nv_reservedSMEM_offset_0_alias,@"STO_CUDA_RESERVED_SHARED STV_DEFAULT"
__nv_reservedSMEM_offset_0_alias:
	.zero		0
	.zero		64


//--------------------- .nv.constant0._Z4testPi   --------------------------
	.section	.nv.constant0._Z4testPi,"a",@progbits
	.sectionflags	@""
	.align	4
.nv.constant0._Z4testPi:
	.zero		904


//--------------------- SYMBOLS --------------------------

	.type		.nv.reservedSmem.offset0,@object
	.size		.nv.reservedSmem.offset0,0x4
	.type		malloc,@function
	.type		vprintf,@function
	.type		free,@function
